	.headerflags	@"EF_CUDA_TEXMODE_UNIFIED EF_CUDA_64BIT_ADDRESS EF_CUDA_ACCELERATORS EF_CUDA_SM90 EF_CUDA_VIRTUAL_SM(EF_CUDA_SM90)"
	.elftype	@"ET_EXEC"


//--------------------- .nv.info                  --------------------------
	.section	.nv.info,"",@"SHT_CUDA_INFO"
	.align	4


	//----- nvinfo : EIATTR_REGCOUNT
	.align		4
        /*0000*/ 	.byte	0x04, 0x2f
        /*0002*/ 	.short	(.L_1 - .L_0)
	.align		4
.L_0:
        /*0004*/ 	.word	index@(triton_poi_fused_mul_sign_1)
        /*0008*/ 	.word	0x0000000e


	//----- nvinfo : EIATTR_MIN_STACK_SIZE
	.align		4
.L_1:
        /*000c*/ 	.byte	0x04, 0x12
        /*000e*/ 	.short	(.L_3 - .L_2)
	.align		4
.L_2:
        /*0010*/ 	.word	index@(triton_poi_fused_mul_sign_1)
        /*0014*/ 	.word	0x00000000


	//----- nvinfo : EIATTR_FRAME_SIZE
	.align		4
.L_3:
        /*0018*/ 	.byte	0x04, 0x11
        /*001a*/ 	.short	(.L_5 - .L_4)
	.align		4
.L_4:
        /*001c*/ 	.word	index@(triton_poi_fused_mul_sign_1)
        /*0020*/ 	.word	0x00000000


	//----- nvinfo : EIATTR_MIN_STACK_SIZE
	.align		4
.L_5:
        /*0024*/ 	.byte	0x04, 0x12
        /*0026*/ 	.short	(.L_7 - .L_6)
	.align		4
.L_6:
        /*0028*/ 	.word	index@(triton_poi_fused_mul_sign_1)
        /*002c*/ 	.word	0x00000000
.L_7:


//--------------------- .nv.info.triton_poi_fused_mul_sign_1 --------------------------
	.section	.nv.info.triton_poi_fused_mul_sign_1,"",@"SHT_CUDA_INFO"
	.sectionflags	@""
	.align	4


	//----- nvinfo : EIATTR_CUDA_API_VERSION
	.align		4
        /*0000*/ 	.byte	0x04, 0x37
        /*0002*/ 	.short	(.L_9 - .L_8)
.L_8:
        /*0004*/ 	.word	0x0000007c


	//----- nvinfo : EIATTR_KPARAM_INFO
	.align		4
.L_9:
        /*0008*/ 	.byte	0x04, 0x17
        /*000a*/ 	.short	(.L_11 - .L_10)
.L_10:
        /*000c*/ 	.word	0x00000000
        /*0010*/ 	.short	0x0003
        /*0012*/ 	.short	0x0018
        /*0014*/ 	.byte	0x00, 0xf0, 0x11, 0x00


	//----- nvinfo : EIATTR_KPARAM_INFO
	.align		4
.L_11:
        /*0018*/ 	.byte	0x04, 0x17
        /*001a*/ 	.short	(.L_13 - .L_12)
.L_12:
        /*001c*/ 	.word	0x00000000
        /*0020*/ 	.short	0x0002
        /*0022*/ 	.short	0x0010
        /*0024*/ 	.byte	0x00, 0xf4, 0x21, 0x00


	//----- nvinfo : EIATTR_KPARAM_INFO
	.align		4
.L_13:
        /*0028*/ 	.byte	0x04, 0x17
        /*002a*/ 	.short	(.L_15 - .L_14)
.L_14:
        /*002c*/ 	.word	0x00000000
        /*0030*/ 	.short	0x0001
        /*0032*/ 	.short	0x0008
        /*0034*/ 	.byte	0x00, 0xf4, 0x21, 0x00


	//----- nvinfo : EIATTR_KPARAM_INFO
	.align		4
.L_15:
        /*0038*/ 	.byte	0x04, 0x17
        /*003a*/ 	.short	(.L_17 - .L_16)
.L_16:
        /*003c*/ 	.word	0x00000000
        /*0040*/ 	.short	0x0000
        /*0042*/ 	.short	0x0000
        /*0044*/ 	.byte	0x00, 0xf4, 0x21, 0x00


	//----- nvinfo : EIATTR_SPARSE_MMA_MASK
	.align		4
.L_17:
        /*0048*/ 	.byte	0x03, 0x50
        /*004a*/ 	.short	0x0000


	//----- nvinfo : EIATTR_MAXREG_COUNT
	.align		4
        /*004c*/ 	.byte	0x03, 0x1b
        /*004e*/ 	.short	0x00ff


	//----- nvinfo : EIATTR_EXIT_INSTR_OFFSETS
	.align		4
        /*0050*/ 	.byte	0x04, 0x1c
        /*0052*/ 	.short	(.L_19 - .L_18)


	//   ....[0]....
.L_18:
        /*0054*/ 	.word	0x000002a0


	//   ....[1]....
        /*0058*/ 	.word	0x000002c0


	//----- nvinfo : EIATTR_REQNTID
	.align		4
.L_19:
        /*005c*/ 	.byte	0x04, 0x10
        /*005e*/ 	.short	(.L_21 - .L_20)
.L_20:
        /*0060*/ 	.word	0x00000080
        /*0064*/ 	.word	0x00000001
        /*0068*/ 	.word	0x00000001


	//----- nvinfo : EIATTR_CBANK_PARAM_SIZE
	.align		4
.L_21:
        /*006c*/ 	.byte	0x03, 0x19
        /*006e*/ 	.short	0x001c


	//----- nvinfo : EIATTR_PARAM_CBANK
	.align		4
        /*0070*/ 	.byte	0x04, 0x0a
        /*0072*/ 	.short	(.L_23 - .L_22)
	.align		4
.L_22:
        /*0074*/ 	.word	index@(.nv.constant0.triton_poi_fused_mul_sign_1)
        /*0078*/ 	.short	0x0210
        /*007a*/ 	.short	0x001c


	//----- nvinfo : EIATTR_SW_WAR
	.align		4
.L_23:
        /*007c*/ 	.byte	0x04, 0x36
        /*007e*/ 	.short	(.L_25 - .L_24)
.L_24:
        /*0080*/ 	.word	0x00000008
.L_25:


//--------------------- .nv.callgraph             --------------------------
	.section	.nv.callgraph,"",@"SHT_CUDA_CALLGRAPH"
	.align	4
	.sectionentsize	8
	.align		4
        /*0000*/ 	.word	0x00000000
	.align		4
        /*0004*/ 	.word	0xffffffff
	.align		4
        /*0008*/ 	.word	0x00000000
	.align		4
        /*000c*/ 	.word	0xfffffffe
	.align		4
        /*0010*/ 	.word	0x00000000
	.align		4
        /*0014*/ 	.word	0xfffffffd
	.align		4
        /*0018*/ 	.word	0x00000000
	.align		4
        /*001c*/ 	.word	0xfffffffc


//--------------------- .text.triton_poi_fused_mul_sign_1 --------------------------
	.section	.text.triton_poi_fused_mul_sign_1,"ax",@progbits
	.align	128
        .global         triton_poi_fused_mul_sign_1
        .type           triton_poi_fused_mul_sign_1,@function
        .size           triton_poi_fused_mul_sign_1,(.L_x_1 - triton_poi_fused_mul_sign_1)
        .other          triton_poi_fused_mul_sign_1,@"STO_CUDA_ENTRY STV_DEFAULT"
triton_poi_fused_mul_sign_1:
.text.triton_poi_fused_mul_sign_1:
[----:B------:R-:W0:Y:S02]  /*0000*/  LDC R1, c[0x0][0x28] ;  /* 0x00000a00ff017b82 */ /* 0x000e240000000800 */
[----:B------:R-:W1:Y:S01]  /*0010*/  S2R R0, SR_TID.X ;  /* 0x0000000000007919 */ /* 0x000e620000002100 */
[----:B------:R-:W2:Y:S01]  /*0020*/  LDC.64 R2, c[0x0][0x210] ;  /* 0x00008400ff027b82 */ /* 0x000ea20000000a00 */
[----:B------:R-:W-:Y:S01]  /*0030*/  CS2R R10, SRZ ;  /* 0x00000000000a7805 */ /* 0x000fe2000001ff00 */
[----:B------:R-:W-:Y:S01]  /*0040*/  ULDC.64 UR4, c[0x0][0x208] ;  /* 0x0000820000047ab9 */ /* 0x000fe20000000a00 */
[----:B------:R-:W3:Y:S05]  /*0050*/  S2R R9, SR_CTAID.X ;  /* 0x0000000000097919 */ /* 0x000eea0000002500 */
[----:B------:R-:W4:Y:S01]  /*0060*/  LDC.64 R4, c[0x0][0x218] ;  /* 0x00008600ff047b82 */ /* 0x000f220000000a00 */
[----:B-1----:R-:W-:-:S05]  /*0070*/  IMAD.SHL.U32 R0, R0, 0x2, RZ ;  /* 0x0000000200007824 */ /* 0x002fca00078e00ff */
[----:B------:R-:W-:-:S05]  /*0080*/  LOP3.LUT R0, R0, 0xfe, RZ, 0xc0, !PT ;  /* 0x000000fe00007812 */ /* 0x000fca00078ec0ff */
[----:B---3--:R-:W-:-:S04]  /*0090*/  IMAD R7, R9, 0x100, R0 ;  /* 0x0000010009077824 */ /* 0x008fc800078e0200 */
[C---:B--2---:R-:W-:Y:S01]  /*00a0*/  IMAD.WIDE R2, R7.reuse, 0x4, R2 ;  /* 0x0000000407027825 */ /* 0x044fe200078e0202 */
[----:B------:R-:W-:Y:S02]  /*00b0*/  ISETP.GE.AND P4, PT, R7, 0x100, PT ;  /* 0x000001000700780c */ /* 0x000fe40003f86270 */
[----:B------:R-:W-:-:S11]  /*00c0*/  SHF.R.S32.HI R0, RZ, 0x17, R9 ;  /* 0x00000017ff007819 */ /* 0x000fd60000011409 */
[----:B------:R1:W2:Y:S01]  /*00d0*/  @!P4 LDG.E.64 R10, desc[UR4][R2.64] ;  /* 0x00000004020ac981 */ /* 0x0002a2000c1e1b00 */
[----:B------:R-:W-:Y:S01]  /*00e0*/  SGXT R0, R0, 0x1 ;  /* 0x000000010000781a */ /* 0x000fe20000000200 */
[----:B------:R-:W-:-:S03]  /*00f0*/  HFMA2.MMA R6, -RZ, RZ, 0, 0 ;  /* 0x00000000ff067435 */ /* 0x000fc600000001ff */
[----:B------:R-:W-:-:S04]  /*0100*/  LEA.HI R0, R0, R7, RZ, 0x6 ;  /* 0x0000000700007211 */ /* 0x000fc800078f30ff */
[----:B------:R-:W-:Y:S01]  /*0110*/  SHF.R.S32.HI R9, RZ, 0x6, R0 ;  /* 0x00000006ff097819 */ /* 0x000fe20000011400 */
[----:B------:R-:W-:Y:S01]  /*0120*/  IMAD.MOV.U32 R0, RZ, RZ, RZ ;  /* 0x000000ffff007224 */ /* 0x000fe200078e00ff */
[----:B-1----:R-:W1:Y:S03]  /*0130*/  LDC.64 R2, c[0x0][0x220] ;  /* 0x00008800ff027b82 */ /* 0x002e660000000a00 */
[----:B----4-:R-:W-:-:S05]  /*0140*/  IMAD.WIDE R4, R9, 0x4, R4 ;  /* 0x0000000409047825 */ /* 0x010fca00078e0204 */
[----:B------:R-:W3:Y:S04]  /*0150*/  @!P4 LDG.E.EL R0, desc[UR4][R4.64] ;  /* 0x000000040400c981 */ /* 0x000ee8000c2e1900 */
[----:B------:R4:W5:Y:S01]  /*0160*/  @!P4 LDG.E.EL R6, desc[UR4][R4.64] ;  /* 0x000000040406c981 */ /* 0x000962000c2e1900 */
[----:B------:R-:W-:Y:S02]  /*0170*/  IMAD.MOV.U32 R9, RZ, RZ, RZ ;  /* 0x000000ffff097224 */ /* 0x000fe400078e00ff */
[----:B-1----:R-:W-:Y:S01]  /*0180*/  IMAD.WIDE R2, R7, 0x4, R2 ;  /* 0x0000000407027825 */ /* 0x002fe200078e0202 */
[----:B--2---:R-:W-:Y:S02]  /*0190*/  FSETP.GT.AND P0, PT, R10, RZ, PT ;  /* 0x000000ff0a00720b */ /* 0x004fe40003f04000 */
[----:B------:R-:W-:-:S02]  /*01a0*/  FSETP.GT.AND P1, PT, R11, RZ, PT ;  /* 0x000000ff0b00720b */ /* 0x000fc40003f24000 */
[----:B------:R-:W-:Y:S02]  /*01b0*/  FSETP.GEU.AND P2, PT, R10, RZ, PT ;  /* 0x000000ff0a00720b */ /* 0x000fe40003f4e000 */
[----:B------:R-:W-:Y:S02]  /*01c0*/  FSETP.GEU.AND P3, PT, R11, RZ, PT ;  /* 0x000000ff0b00720b */ /* 0x000fe40003f6e000 */
[----:B------:R-:W-:Y:S02]  /*01d0*/  SEL R8, RZ, 0x1, !P0 ;  /* 0x00000001ff087807 */ /* 0x000fe40004000000 */
[----:B----4-:R-:W-:Y:S02]  /*01e0*/  SEL R4, RZ, 0x1, !P1 ;  /* 0x00000001ff047807 */ /* 0x010fe40004800000 */
[----:B------:R-:W-:Y:S01]  /*01f0*/  MOV R10, RZ ;  /* 0x000000ff000a7202 */ /* 0x000fe20000000f00 */
[----:B------:R-:W-:Y:S02]  /*0200*/  @!P0 IMAD.MOV R9, RZ, RZ, -0x1 ;  /* 0xffffffffff098424 */ /* 0x000fe400078e02ff */
[----:B------:R-:W-:-:S02]  /*0210*/  @!P1 IMAD.MOV R10, RZ, RZ, -0x1 ;  /* 0xffffffffff0a9424 */ /* 0x000fc400078e02ff */
[----:B------:R-:W-:Y:S02]  /*0220*/  @P2 IMAD.MOV R9, RZ, RZ, R8 ;  /* 0x000000ffff092224 */ /* 0x000fe400078e0208 */
[----:B------:R-:W-:Y:S01]  /*0230*/  @P3 IADD3 R10, R4, RZ, RZ ;  /* 0x000000ff040a3210 */ /* 0x000fe20007ffe0ff */
[----:B---3--:R-:W-:-:S03]  /*0240*/  FMUL R0, R0, 0.015625 ;  /* 0x3c80000000007820 */ /* 0x008fc60000400000 */
[----:B------:R-:W1:Y:S01]  /*0250*/  I2F.S16 R9, R9 ;  /* 0x0000000900097306 */ /* 0x000e620000101400 */
[----:B-----5:R-:W-:-:S07]  /*0260*/  FMUL R5, R6, 0.015625 ;  /* 0x3c80000006057820 */ /* 0x020fce0000400000 */
[----:B------:R-:W2:Y:S01]  /*0270*/  I2F.S16 R10, R10 ;  /* 0x0000000a000a7306 */ /* 0x000ea20000101400 */
[----:B-1----:R-:W-:Y:S01]  /*0280*/  FMUL R4, R9, R0 ;  /* 0x0000000009047220 */ /* 0x002fe20000400000 */
[----:B--2---:R-:W-:Y:S01]  /*0290*/  FMUL R5, R10, R5 ;  /* 0x000000050a057220 */ /* 0x004fe20000400000 */
[----:B------:R-:W-:Y:S06]  /*02a0*/  @P4 EXIT ;  /* 0x000000000000494d */ /* 0x000fec0003800000 */
[----:B------:R-:W-:Y:S01]  /*02b0*/  STG.E.64 desc[UR4][R2.64], R4 ;  /* 0x0000000402007986 */ /* 0x000fe2000c101b04 */
[----:B------:R-:W-:Y:S05]  /*02c0*/  EXIT ;  /* 0x000000000000794d */ /* 0x000fea0003800000 */
.L_x_0:
[----:B------:R-:W-:-:S00]  /*02d0*/  BRA `(.L_x_0) ;  /* 0xfffffffc00fc7947 */ /* 0x000fc0000383ffff */
[----:B------:R-:W-:-:S00]  /*02e0*/  NOP ;  /* 0x0000000000007918 */ /* 0x000fc00000000000 */
        /* <DEDUP_REMOVED lines=9> */
.L_x_1:


//--------------------- .nv.constant0.triton_poi_fused_mul_sign_1 --------------------------
	.section	.nv.constant0.triton_poi_fused_mul_sign_1,"a",@progbits
	.sectionflags	@""
	.align	4
.nv.constant0.triton_poi_fused_mul_sign_1:
	.zero		556
